//
// Generated by NVIDIA NVVM Compiler
//
// Compiler Build ID: CL-36424714
// Cuda compilation tools, release 13.0, V13.0.88
// Based on NVVM 20.0.0
//

.version 9.0
.target sm_100
.address_size 64

	// .globl	_Z13array_reversePiS_i
// _ZZ20array_reverse_sharedPiS_iE12array_shared has been demoted
.extern .shared .align 16 .b8 array_shared[];

.visible .entry _Z13array_reversePiS_i(
	.param .u64 .ptr .align 1 _Z13array_reversePiS_i_param_0,
	.param .u64 .ptr .align 1 _Z13array_reversePiS_i_param_1,
	.param .u32 _Z13array_reversePiS_i_param_2
)
{
	.reg .b32 	%r<6>;
	.reg .b64 	%rd<9>;

	ld.param.u64 	%rd1, [_Z13array_reversePiS_i_param_0];
	ld.param.u64 	%rd2, [_Z13array_reversePiS_i_param_1];
	ld.param.u32 	%r1, [_Z13array_reversePiS_i_param_2];
	cvta.to.global.u64 	%rd3, %rd2;
	cvta.to.global.u64 	%rd4, %rd1;
	mov.u32 	%r2, %tid.x;
	mul.wide.u32 	%rd5, %r2, 4;
	add.s64 	%rd6, %rd4, %rd5;
	ld.global.u32 	%r3, [%rd6];
	not.b32 	%r4, %r2;
	add.s32 	%r5, %r1, %r4;
	mul.wide.s32 	%rd7, %r5, 4;
	add.s64 	%rd8, %rd3, %rd7;
	st.global.u32 	[%rd8], %r3;
	ret;

}
	// .globl	_Z20array_reverse_sharedPiS_i
.visible .entry _Z20array_reverse_sharedPiS_i(
	.param .u64 .ptr .align 1 _Z20array_reverse_sharedPiS_i_param_0,
	.param .u64 .ptr .align 1 _Z20array_reverse_sharedPiS_i_param_1,
	.param .u32 _Z20array_reverse_sharedPiS_i_param_2
)
{
	.reg .b32 	%r<10>;
	.reg .b64 	%rd<9>;
	// demoted variable
	.shared .align 4 .b8 _ZZ20array_reverse_sharedPiS_iE12array_shared[36];
	ld.param.u64 	%rd1, [_Z20array_reverse_sharedPiS_i_param_0];
	ld.param.u64 	%rd2, [_Z20array_reverse_sharedPiS_i_param_1];
	ld.param.u32 	%r1, [_Z20array_reverse_sharedPiS_i_param_2];
	cvta.to.global.u64 	%rd3, %rd2;
	cvta.to.global.u64 	%rd4, %rd1;
	mov.u32 	%r2, %tid.x;
	mul.wide.u32 	%rd5, %r2, 4;
	add.s64 	%rd6, %rd4, %rd5;
	ld.global.u32 	%r3, [%rd6];
	shl.b32 	%r4, %r2, 2;
	mov.u32 	%r5, _ZZ20array_reverse_sharedPiS_iE12array_shared;
	add.s32 	%r6, %r5, %r4;
	st.shared.u32 	[%r6], %r3;
	bar.sync 	0;
	ld.shared.u32 	%r7, [%r6];
	not.b32 	%r8, %r2;
	add.s32 	%r9, %r1, %r8;
	mul.wide.s32 	%rd7, %r9, 4;
	add.s64 	%rd8, %rd3, %rd7;
	st.global.u32 	[%rd8], %r7;
	ret;

}
	// .globl	_Z28array_reverse_dynamic_sharedPiS_i
.visible .entry _Z28array_reverse_dynamic_sharedPiS_i(
	.param .u64 .ptr .align 1 _Z28array_reverse_dynamic_sharedPiS_i_param_0,
	.param .u64 .ptr .align 1 _Z28array_reverse_dynamic_sharedPiS_i_param_1,
	.param .u32 _Z28array_reverse_dynamic_sharedPiS_i_param_2
)
{
	.reg .b32 	%r<10>;
	.reg .b64 	%rd<9>;

	ld.param.u64 	%rd1, [_Z28array_reverse_dynamic_sharedPiS_i_param_0];
	ld.param.u64 	%rd2, [_Z28array_reverse_dynamic_sharedPiS_i_param_1];
	ld.param.u32 	%r1, [_Z28array_reverse_dynamic_sharedPiS_i_param_2];
	cvta.to.global.u64 	%rd3, %rd2;
	cvta.to.global.u64 	%rd4, %rd1;
	mov.u32 	%r2, %tid.x;
	mul.wide.u32 	%rd5, %r2, 4;
	add.s64 	%rd6, %rd4, %rd5;
	ld.global.u32 	%r3, [%rd6];
	shl.b32 	%r4, %r2, 2;
	mov.u32 	%r5, array_shared;
	add.s32 	%r6, %r5, %r4;
	st.shared.u32 	[%r6], %r3;
	bar.sync 	0;
	ld.shared.u32 	%r7, [%r6];
	not.b32 	%r8, %r2;
	add.s32 	%r9, %r1, %r8;
	mul.wide.s32 	%rd7, %r9, 4;
	add.s64 	%rd8, %rd3, %rd7;
	st.global.u32 	[%rd8], %r7;
	ret;

}


// ===== COMPILED SASS (sm_100) =====

	.target	sm_100

	.elftype	@"ET_EXEC"


//--------------------- .note.nv.tkinfo           --------------------------
	.section	.note.nv.tkinfo,"",@"SHT_NOTE"
	.sectionflags	@"SHF_NOTE_NV_TKINFO"
	.tkinfo
        /*0018*/ 	.word	0x00000002
        /*0030*/ 	.string	""
        /*0030*/ 	.string	"ptxas"
        /*0030*/ 	.string	"Cuda compilation tools, release 13.0, V13.0.88"
        /*0030*/ 	.string	"Build cuda_13.0.r13.0/compiler.36424714_0"
        /*0030*/ 	.string	"-arch sm_100 -m 64 "



//--------------------- .note.nv.cuinfo           --------------------------
	.section	.note.nv.cuinfo,"",@"SHT_NOTE"
	.sectionflags	@"SHF_NOTE_NV_CUINFO"
        /*0018*/ 	.short	0x0002
        /*001a*/ 	.short	0x0064
        /*001c*/ 	.short	0x0082
	.zero		2


//--------------------- .nv.info                  --------------------------
	.section	.nv.info,"",@"SHT_CUDA_INFO"
	.align	4


	//----- nvinfo : EIATTR_REGCOUNT
	.align		4
        /*0000*/ 	.byte	0x04, 0x2f
        /*0002*/ 	.short	(.L_1 - .L_0)
	.align		4
.L_0:
        /*0004*/ 	.word	index@(_Z13array_reversePiS_i)
        /*0008*/ 	.word	0x0000000a


	//----- nvinfo : EIATTR_FRAME_SIZE
	.align		4
.L_1:
        /*000c*/ 	.byte	0x04, 0x11
        /*000e*/ 	.short	(.L_3 - .L_2)
	.align		4
.L_2:
        /*0010*/ 	.word	index@(_Z13array_reversePiS_i)
        /*0014*/ 	.word	0x00000000


	//----- nvinfo : EIATTR_REGCOUNT
	.align		4
.L_3:
        /*0018*/ 	.byte	0x04, 0x2f
        /*001a*/ 	.short	(.L_5 - .L_4)
	.align		4
.L_4:
        /*001c*/ 	.word	index@(_Z20array_reverse_sharedPiS_i)
        /*0020*/ 	.word	0x0000000e


	//----- nvinfo : EIATTR_FRAME_SIZE
	.align		4
.L_5:
        /*0024*/ 	.byte	0x04, 0x11
        /*0026*/ 	.short	(.L_7 - .L_6)
	.align		4
.L_6:
        /*0028*/ 	.word	index@(_Z20array_reverse_sharedPiS_i)
        /*002c*/ 	.word	0x00000000


	//----- nvinfo : EIATTR_REGCOUNT
	.align		4
.L_7:
        /*0030*/ 	.byte	0x04, 0x2f
        /*0032*/ 	.short	(.L_9 - .L_8)
	.align		4
.L_8:
        /*0034*/ 	.word	index@(_Z28array_reverse_dynamic_sharedPiS_i)
        /*0038*/ 	.word	0x0000000e


	//----- nvinfo : EIATTR_FRAME_SIZE
	.align		4
.L_9:
        /*003c*/ 	.byte	0x04, 0x11
        /*003e*/ 	.short	(.L_11 - .L_10)
	.align		4
.L_10:
        /*0040*/ 	.word	index@(_Z28array_reverse_dynamic_sharedPiS_i)
        /*0044*/ 	.word	0x00000000


	//----- nvinfo : EIATTR_MIN_STACK_SIZE
	.align		4
.L_11:
        /*0048*/ 	.byte	0x04, 0x12
        /*004a*/ 	.short	(.L_13 - .L_12)
	.align		4
.L_12:
        /*004c*/ 	.word	index@(_Z28array_reverse_dynamic_sharedPiS_i)
        /*0050*/ 	.word	0x00000000


	//----- nvinfo : EIATTR_MIN_STACK_SIZE
	.align		4
.L_13:
        /*0054*/ 	.byte	0x04, 0x12
        /*0056*/ 	.short	(.L_15 - .L_14)
	.align		4
.L_14:
        /*0058*/ 	.word	index@(_Z20array_reverse_sharedPiS_i)
        /*005c*/ 	.word	0x00000000


	//----- nvinfo : EIATTR_MIN_STACK_SIZE
	.align		4
.L_15:
        /*0060*/ 	.byte	0x04, 0x12
        /*0062*/ 	.short	(.L_17 - .L_16)
	.align		4
.L_16:
        /*0064*/ 	.word	index@(_Z13array_reversePiS_i)
        /*0068*/ 	.word	0x00000000
.L_17:


//--------------------- .nv.compat                --------------------------
	.section	.nv.compat,"",@"SHT_CUDA_COMPAT_INFO"
	.align	4
        /*0000*/ 	.byte	0x02, 0x09, 0x00, 0x00, 0x02, 0x02, 0x01, 0x00, 0x02, 0x05, 0x05, 0x00, 0x03, 0x07, 0x01, 0x01
        /*0010*/ 	.byte	0x02, 0x03, 0x00, 0x00, 0x02, 0x06, 0x01, 0x00, 0x04, 0x0b, 0x08, 0x00, 0x09, 0x00, 0x00, 0x00
        /*0020*/ 	.byte	0x00, 0x00, 0x00, 0x00


//--------------------- .nv.info._Z28array_reverse_dynamic_sharedPiS_i --------------------------
	.section	.nv.info._Z28array_reverse_dynamic_sharedPiS_i,"",@"SHT_CUDA_INFO"
	.sectionflags	@""
	.align	4


	//----- nvinfo : EIATTR_CUDA_API_VERSION
	.align		4
        /*0000*/ 	.byte	0x04, 0x37
        /*0002*/ 	.short	(.L_19 - .L_18)
.L_18:
        /*0004*/ 	.word	0x00000082


	//----- nvinfo : EIATTR_KPARAM_INFO
	.align		4
.L_19:
        /*0008*/ 	.byte	0x04, 0x17
        /*000a*/ 	.short	(.L_21 - .L_20)
.L_20:
        /*000c*/ 	.word	0x00000000
        /*0010*/ 	.short	0x0002
        /*0012*/ 	.short	0x0010
        /*0014*/ 	.byte	0x00, 0xf0, 0x11, 0x00


	//----- nvinfo : EIATTR_KPARAM_INFO
	.align		4
.L_21:
        /*0018*/ 	.byte	0x04, 0x17
        /*001a*/ 	.short	(.L_23 - .L_22)
.L_22:
        /*001c*/ 	.word	0x00000000
        /*0020*/ 	.short	0x0001
        /*0022*/ 	.short	0x0008
        /*0024*/ 	.byte	0x00, 0xf5, 0x21, 0x00


	//----- nvinfo : EIATTR_KPARAM_INFO
	.align		4
.L_23:
        /*0028*/ 	.byte	0x04, 0x17
        /*002a*/ 	.short	(.L_25 - .L_24)
.L_24:
        /*002c*/ 	.word	0x00000000
        /*0030*/ 	.short	0x0000
        /*0032*/ 	.short	0x0000
        /*0034*/ 	.byte	0x00, 0xf5, 0x21, 0x00


	//----- nvinfo : EIATTR_SPARSE_MMA_MASK
	.align		4
.L_25:
        /*0038*/ 	.byte	0x03, 0x50
        /*003a*/ 	.short	0x0000


	//----- nvinfo : EIATTR_MAXREG_COUNT
	.align		4
        /*003c*/ 	.byte	0x03, 0x1b
        /*003e*/ 	.short	0x00ff


	//----- nvinfo : EIATTR_NUM_BARRIERS
	.align		4
        /*0040*/ 	.byte	0x02, 0x4c
        /*0042*/ 	.byte	0x01
	.zero		1


	//----- nvinfo : EIATTR_MERCURY_ISA_VERSION
	.align		4
        /*0044*/ 	.byte	0x03, 0x5f
        /*0046*/ 	.short	0x0101


	//----- nvinfo : EIATTR_VRC_CTA_INIT_COUNT
	.align		4
        /*0048*/ 	.byte	0x02, 0x4a
	.zero		1
	.zero		1


	//----- nvinfo : EIATTR_EXIT_INSTR_OFFSETS
	.align		4
        /*004c*/ 	.byte	0x04, 0x1c
        /*004e*/ 	.short	(.L_27 - .L_26)


	//   ....[0]....
.L_26:
        /*0050*/ 	.word	0x00000130


	//----- nvinfo : EIATTR_CBANK_PARAM_SIZE
	.align		4
.L_27:
        /*0054*/ 	.byte	0x03, 0x19
        /*0056*/ 	.short	0x0014


	//----- nvinfo : EIATTR_PARAM_CBANK
	.align		4
        /*0058*/ 	.byte	0x04, 0x0a
        /*005a*/ 	.short	(.L_29 - .L_28)
	.align		4
.L_28:
        /*005c*/ 	.word	index@(.nv.constant0._Z28array_reverse_dynamic_sharedPiS_i)
        /*0060*/ 	.short	0x0380
        /*0062*/ 	.short	0x0014


	//----- nvinfo : EIATTR_SW_WAR
	.align		4
.L_29:
        /*0064*/ 	.byte	0x04, 0x36
        /*0066*/ 	.short	(.L_31 - .L_30)
.L_30:
        /*0068*/ 	.word	0x00000008
.L_31:


//--------------------- .nv.info._Z20array_reverse_sharedPiS_i --------------------------
	.section	.nv.info._Z20array_reverse_sharedPiS_i,"",@"SHT_CUDA_INFO"
	.sectionflags	@""
	.align	4


	//----- nvinfo : EIATTR_CUDA_API_VERSION
	.align		4
        /*0000*/ 	.byte	0x04, 0x37
        /*0002*/ 	.short	(.L_33 - .L_32)
.L_32:
        /*0004*/ 	.word	0x00000082


	//----- nvinfo : EIATTR_KPARAM_INFO
	.align		4
.L_33:
        /*0008*/ 	.byte	0x04, 0x17
        /*000a*/ 	.short	(.L_35 - .L_34)
.L_34:
        /*000c*/ 	.word	0x00000000
        /*0010*/ 	.short	0x0002
        /*0012*/ 	.short	0x0010
        /*0014*/ 	.byte	0x00, 0xf0, 0x11, 0x00


	//----- nvinfo : EIATTR_KPARAM_INFO
	.align		4
.L_35:
        /*0018*/ 	.byte	0x04, 0x17
        /*001a*/ 	.short	(.L_37 - .L_36)
.L_36:
        /*001c*/ 	.word	0x00000000
        /*0020*/ 	.short	0x0001
        /*0022*/ 	.short	0x0008
        /*0024*/ 	.byte	0x00, 0xf5, 0x21, 0x00


	//----- nvinfo : EIATTR_KPARAM_INFO
	.align		4
.L_37:
        /*0028*/ 	.byte	0x04, 0x17
        /*002a*/ 	.short	(.L_39 - .L_38)
.L_38:
        /*002c*/ 	.word	0x00000000
        /*0030*/ 	.short	0x0000
        /*0032*/ 	.short	0x0000
        /*0034*/ 	.byte	0x00, 0xf5, 0x21, 0x00


	//----- nvinfo : EIATTR_SPARSE_MMA_MASK
	.align		4
.L_39:
        /*0038*/ 	.byte	0x03, 0x50
        /*003a*/ 	.short	0x0000


	//----- nvinfo : EIATTR_MAXREG_COUNT
	.align		4
        /*003c*/ 	.byte	0x03, 0x1b
        /*003e*/ 	.short	0x00ff


	//----- nvinfo : EIATTR_NUM_BARRIERS
	.align		4
        /*0040*/ 	.byte	0x02, 0x4c
        /*0042*/ 	.byte	0x01
	.zero		1


	//----- nvinfo : EIATTR_MERCURY_ISA_VERSION
	.align		4
        /*0044*/ 	.byte	0x03, 0x5f
        /*0046*/ 	.short	0x0101


	//----- nvinfo : EIATTR_VRC_CTA_INIT_COUNT
	.align		4
        /*0048*/ 	.byte	0x02, 0x4a
	.zero		1
	.zero		1


	//----- nvinfo : EIATTR_EXIT_INSTR_OFFSETS
	.align		4
        /*004c*/ 	.byte	0x04, 0x1c
        /*004e*/ 	.short	(.L_41 - .L_40)


	//   ....[0]....
.L_40:
        /*0050*/ 	.word	0x00000130


	//----- nvinfo : EIATTR_CBANK_PARAM_SIZE
	.align		4
.L_41:
        /*0054*/ 	.byte	0x03, 0x19
        /*0056*/ 	.short	0x0014


	//----- nvinfo : EIATTR_PARAM_CBANK
	.align		4
        /*0058*/ 	.byte	0x04, 0x0a
        /*005a*/ 	.short	(.L_43 - .L_42)
	.align		4
.L_42:
        /*005c*/ 	.word	index@(.nv.constant0._Z20array_reverse_sharedPiS_i)
        /*0060*/ 	.short	0x0380
        /*0062*/ 	.short	0x0014


	//----- nvinfo : EIATTR_SW_WAR
	.align		4
.L_43:
        /*0064*/ 	.byte	0x04, 0x36
        /*0066*/ 	.short	(.L_45 - .L_44)
.L_44:
        /*0068*/ 	.word	0x00000008
.L_45:


//--------------------- .nv.info._Z13array_reversePiS_i --------------------------
	.section	.nv.info._Z13array_reversePiS_i,"",@"SHT_CUDA_INFO"
	.sectionflags	@""
	.align	4


	//----- nvinfo : EIATTR_CUDA_API_VERSION
	.align		4
        /*0000*/ 	.byte	0x04, 0x37
        /*0002*/ 	.short	(.L_47 - .L_46)
.L_46:
        /*0004*/ 	.word	0x00000082


	//----- nvinfo : EIATTR_KPARAM_INFO
	.align		4
.L_47:
        /*0008*/ 	.byte	0x04, 0x17
        /*000a*/ 	.short	(.L_49 - .L_48)
.L_48:
        /*000c*/ 	.word	0x00000000
        /*0010*/ 	.short	0x0002
        /*0012*/ 	.short	0x0010
        /*0014*/ 	.byte	0x00, 0xf0, 0x11, 0x00


	//----- nvinfo : EIATTR_KPARAM_INFO
	.align		4
.L_49:
        /*0018*/ 	.byte	0x04, 0x17
        /*001a*/ 	.short	(.L_51 - .L_50)
.L_50:
        /*001c*/ 	.word	0x00000000
        /*0020*/ 	.short	0x0001
        /*0022*/ 	.short	0x0008
        /*0024*/ 	.byte	0x00, 0xf5, 0x21, 0x00


	//----- nvinfo : EIATTR_KPARAM_INFO
	.align		4
.L_51:
        /*0028*/ 	.byte	0x04, 0x17
        /*002a*/ 	.short	(.L_53 - .L_52)
.L_52:
        /*002c*/ 	.word	0x00000000
        /*0030*/ 	.short	0x0000
        /*0032*/ 	.short	0x0000
        /*0034*/ 	.byte	0x00, 0xf5, 0x21, 0x00


	//----- nvinfo : EIATTR_SPARSE_MMA_MASK
	.align		4
.L_53:
        /*0038*/ 	.byte	0x03, 0x50
        /*003a*/ 	.short	0x0000


	//----- nvinfo : EIATTR_MAXREG_COUNT
	.align		4
        /*003c*/ 	.byte	0x03, 0x1b
        /*003e*/ 	.short	0x00ff


	//----- nvinfo : EIATTR_MERCURY_ISA_VERSION
	.align		4
        /*0040*/ 	.byte	0x03, 0x5f
        /*0042*/ 	.short	0x0101


	//----- nvinfo : EIATTR_VRC_CTA_INIT_COUNT
	.align		4
        /*0044*/ 	.byte	0x02, 0x4a
	.zero		1
	.zero		1


	//----- nvinfo : EIATTR_EXIT_INSTR_OFFSETS
	.align		4
        /*0048*/ 	.byte	0x04, 0x1c
        /*004a*/ 	.short	(.L_55 - .L_54)


	//   ....[0]....
.L_54:
        /*004c*/ 	.word	0x000000c0


	//----- nvinfo : EIATTR_CBANK_PARAM_SIZE
	.align		4
.L_55:
        /*0050*/ 	.byte	0x03, 0x19
        /*0052*/ 	.short	0x0014


	//----- nvinfo : EIATTR_PARAM_CBANK
	.align		4
        /*0054*/ 	.byte	0x04, 0x0a
        /*0056*/ 	.short	(.L_57 - .L_56)
	.align		4
.L_56:
        /*0058*/ 	.word	index@(.nv.constant0._Z13array_reversePiS_i)
        /*005c*/ 	.short	0x0380
        /*005e*/ 	.short	0x0014


	//----- nvinfo : EIATTR_SW_WAR
	.align		4
.L_57:
        /*0060*/ 	.byte	0x04, 0x36
        /*0062*/ 	.short	(.L_59 - .L_58)
.L_58:
        /*0064*/ 	.word	0x00000008
.L_59:


//--------------------- .nv.callgraph             --------------------------
	.section	.nv.callgraph,"",@"SHT_CUDA_CALLGRAPH"
	.align	4
	.sectionentsize	8
	.align		4
        /*0000*/ 	.word	0x00000000
	.align		4
        /*0004*/ 	.word	0xffffffff
	.align		4
        /*0008*/ 	.word	0x00000000
	.align		4
        /*000c*/ 	.word	0xfffffffe
	.align		4
        /*0010*/ 	.word	0x00000000
	.align		4
        /*0014*/ 	.word	0xfffffffd
	.align		4
        /*0018*/ 	.word	0x00000000
	.align		4
        /*001c*/ 	.word	0xfffffffc


//--------------------- .text._Z28array_reverse_dynamic_sharedPiS_i --------------------------
	.section	.text._Z28array_reverse_dynamic_sharedPiS_i,"ax",@progbits
	.align	128
        .global         _Z28array_reverse_dynamic_sharedPiS_i
        .type           _Z28array_reverse_dynamic_sharedPiS_i,@function
        .size           _Z28array_reverse_dynamic_sharedPiS_i,(.L_x_3 - _Z28array_reverse_dynamic_sharedPiS_i)
        .other          _Z28array_reverse_dynamic_sharedPiS_i,@"STO_CUDA_ENTRY STV_DEFAULT"
_Z28array_reverse_dynamic_sharedPiS_i:
.text._Z28array_reverse_dynamic_sharedPiS_i:
[----:B------:R-:W-:Y:S01]  /*0000*/  LDC R1, c[0x0][0x37c] ;  /* 0x0000df00ff017b82 */ /* 0x000fe20000000800 */
[----:B------:R-:W0:Y:S07]  /*0010*/  S2R R11, SR_TID.X ;  /* 0x00000000000b7919 */ /* 0x000e2e0000002100 */
[----:B------:R-:W0:Y:S01]  /*0020*/  LDC.64 R2, c[0x0][0x380] ;  /* 0x0000e000ff027b82 */ /* 0x000e220000000a00 */
[----:B------:R-:W1:Y:S07]  /*0030*/  LDCU.64 UR6, c[0x0][0x358] ;  /* 0x00006b00ff0677ac */ /* 0x000e6e0008000a00 */
[----:B------:R-:W2:Y:S01]  /*0040*/  S2UR UR5, SR_CgaCtaId ;  /* 0x00000000000579c3 */ /* 0x000ea20000008800 */
[----:B------:R-:W-:-:S07]  /*0050*/  UMOV UR4, 0x400 ;  /* 0x0000040000047882 */ /* 0x000fce0000000000 */
[----:B------:R-:W3:Y:S01]  /*0060*/  LDC.64 R4, c[0x0][0x388] ;  /* 0x0000e200ff047b82 */ /* 0x000ee20000000a00 */
[----:B0-----:R-:W-:-:S05]  /*0070*/  IMAD.WIDE.U32 R2, R11, 0x4, R2 ;  /* 0x000000040b027825 */ /* 0x001fca00078e0002 */
[----:B-1----:R0:W4:Y:S01]  /*0080*/  LDG.E R0, desc[UR6][R2.64] ;  /* 0x0000000602007981 */ /* 0x002122000c1e1900 */
[----:B--2---:R-:W-:Y:S01]  /*0090*/  ULEA UR4, UR5, UR4, 0x18 ;  /* 0x0000000405047291 */ /* 0x004fe2000f8ec0ff */
[----:B------:R-:W-:-:S05]  /*00a0*/  LOP3.LUT R6, RZ, R11, RZ, 0x33, !PT ;  /* 0x0000000bff067212 */ /* 0x000fca00078e33ff */
[----:B------:R-:W-:-:S05]  /*00b0*/  LEA R7, R11, UR4, 0x2 ;  /* 0x000000040b077c11 */ /* 0x000fca000f8e10ff */
[----:B------:R-:W0:Y:S02]  /*00c0*/  LDCU UR4, c[0x0][0x390] ;  /* 0x00007200ff0477ac */ /* 0x000e240008000800 */
[----:B0-----:R-:W-:-:S05]  /*00d0*/  IADD3 R3, PT, PT, R6, UR4, RZ ;  /* 0x0000000406037c10 */ /* 0x001fca000fffe0ff */
[----:B---3--:R-:W-:Y:S01]  /*00e0*/  IMAD.WIDE R2, R3, 0x4, R4 ;  /* 0x0000000403027825 */ /* 0x008fe200078e0204 */
[----:B----4-:R-:W-:Y:S01]  /*00f0*/  STS [R7], R0 ;  /* 0x0000000007007388 */ /* 0x010fe20000000800 */
[----:B------:R-:W-:Y:S06]  /*0100*/  BAR.SYNC.DEFER_BLOCKING 0x0 ;  /* 0x0000000000007b1d */ /* 0x000fec0000010000 */
[----:B------:R-:W0:Y:S04]  /*0110*/  LDS R9, [R7] ;  /* 0x0000000007097984 */ /* 0x000e280000000800 */
[----:B0-----:R-:W-:Y:S01]  /*0120*/  STG.E desc[UR6][R2.64], R9 ;  /* 0x0000000902007986 */ /* 0x001fe2000c101906 */
[----:B------:R-:W-:Y:S05]  /*0130*/  EXIT ;  /* 0x000000000000794d */ /* 0x000fea0003800000 */
.L_x_0:
[----:B------:R-:W-:-:S00]  /*0140*/  BRA `(.L_x_0) ;  /* 0xfffffffc00fc7947 */ /* 0x000fc0000383ffff */
[----:B------:R-:W-:-:S00]  /*0150*/  NOP ;  /* 0x0000000000007918 */ /* 0x000fc00000000000 */
        /* <DEDUP_REMOVED lines=10> */
.L_x_3:


//--------------------- .text._Z20array_reverse_sharedPiS_i --------------------------
	.section	.text._Z20array_reverse_sharedPiS_i,"ax",@progbits
	.align	128
        .global         _Z20array_reverse_sharedPiS_i
        .type           _Z20array_reverse_sharedPiS_i,@function
        .size           _Z20array_reverse_sharedPiS_i,(.L_x_4 - _Z20array_reverse_sharedPiS_i)
        .other          _Z20array_reverse_sharedPiS_i,@"STO_CUDA_ENTRY STV_DEFAULT"
_Z20array_reverse_sharedPiS_i:
.text._Z20array_reverse_sharedPiS_i:
        /* <DEDUP_REMOVED lines=20> */
.L_x_1:
        /* <DEDUP_REMOVED lines=12> */
.L_x_4:


//--------------------- .text._Z13array_reversePiS_i --------------------------
	.section	.text._Z13array_reversePiS_i,"ax",@progbits
	.align	128
        .global         _Z13array_reversePiS_i
        .type           _Z13array_reversePiS_i,@function
        .size           _Z13array_reversePiS_i,(.L_x_5 - _Z13array_reversePiS_i)
        .other          _Z13array_reversePiS_i,@"STO_CUDA_ENTRY STV_DEFAULT"
_Z13array_reversePiS_i:
.text._Z13array_reversePiS_i:
[----:B------:R-:W-:Y:S01]  /*0000*/  LDC R1, c[0x0][0x37c] ;  /* 0x0000df00ff017b82 */ /* 0x000fe20000000800 */
[----:B------:R-:W0:Y:S07]  /*0010*/  S2R R7, SR_TID.X ;  /* 0x0000000000077919 */ /* 0x000e2e0000002100 */
[----:B------:R-:W0:Y:S01]  /*0020*/  LDC.64 R2, c[0x0][0x380] ;  /* 0x0000e000ff027b82 */ /* 0x000e220000000a00 */
[----:B------:R-:W1:Y:S01]  /*0030*/  LDCU.64 UR4, c[0x0][0x358] ;  /* 0x00006b00ff0477ac */ /* 0x000e620008000a00 */
[----:B------:R-:W2:Y:S06]  /*0040*/  LDCU UR6, c[0x0][0x390] ;  /* 0x00007200ff0677ac */ /* 0x000eac0008000800 */
[----:B------:R-:W3:Y:S01]  /*0050*/  LDC.64 R4, c[0x0][0x388] ;  /* 0x0000e200ff047b82 */ /* 0x000ee20000000a00 */
[----:B0-----:R-:W-:-:S06]  /*0060*/  IMAD.WIDE.U32 R2, R7, 0x4, R2 ;  /* 0x0000000407027825 */ /* 0x001fcc00078e0002 */
[----:B-1----:R-:W4:Y:S01]  /*0070*/  LDG.E R3, desc[UR4][R2.64] ;  /* 0x0000000402037981 */ /* 0x002f22000c1e1900 */
[----:B------:R-:W-:-:S04]  /*0080*/  LOP3.LUT R0, RZ, R7, RZ, 0x33, !PT ;  /* 0x00000007ff007212 */ /* 0x000fc800078e33ff */
[----:B--2---:R-:W-:-:S05]  /*0090*/  IADD3 R7, PT, PT, R0, UR6, RZ ;  /* 0x0000000600077c10 */ /* 0x004fca000fffe0ff */
[----:B---3--:R-:W-:-:S05]  /*00a0*/  IMAD.WIDE R4, R7, 0x4, R4 ;  /* 0x0000000407047825 */ /* 0x008fca00078e0204 */
[----:B----4-:R-:W-:Y:S01]  /*00b0*/  STG.E desc[UR4][R4.64], R3 ;  /* 0x0000000304007986 */ /* 0x010fe2000c101904 */
[----:B------:R-:W-:Y:S05]  /*00c0*/  EXIT ;  /* 0x000000000000794d */ /* 0x000fea0003800000 */
.L_x_2:
        /* <DEDUP_REMOVED lines=11> */
.L_x_5:


//--------------------- .nv.shared._Z28array_reverse_dynamic_sharedPiS_i --------------------------
	.section	.nv.shared._Z28array_reverse_dynamic_sharedPiS_i,"aw",@nobits
	.sectionflags	@""
	.align	16
	.zero		1024


//--------------------- .nv.shared.reserved.0     --------------------------
	.section	.nv.shared.reserved.0,"aw",@nobits
	.weak		__nv_reservedSMEM_offset_0_alias
	.size		__nv_reservedSMEM_offset_0_alias, 0, 64
	.other		__nv_reservedSMEM_offset_0_alias,@"STO_CUDA_RESERVED_SHARED STV_DEFAULT"
__nv_reservedSMEM_offset_0_alias:
	.zero		0
	.zero		64


//--------------------- .nv.shared._Z20array_reverse_sharedPiS_i --------------------------
	.section	.nv.shared._Z20array_reverse_sharedPiS_i,"aw",@nobits
	.sectionflags	@""
	.align	16
.nv.shared._Z20array_reverse_sharedPiS_i:
	.zero		1072


//--------------------- .nv.shared._Z13array_reversePiS_i --------------------------
	.section	.nv.shared._Z13array_reversePiS_i,"aw",@nobits
	.sectionflags	@""
	.align	16
	.zero		1024


//--------------------- .nv.constant0._Z28array_reverse_dynamic_sharedPiS_i --------------------------
	.section	.nv.constant0._Z28array_reverse_dynamic_sharedPiS_i,"a",@progbits
	.sectionflags	@""
	.align	4
.nv.constant0._Z28array_reverse_dynamic_sharedPiS_i:
	.zero		916


//--------------------- .nv.constant0._Z20array_reverse_sharedPiS_i --------------------------
	.section	.nv.constant0._Z20array_reverse_sharedPiS_i,"a",@progbits
	.sectionflags	@""
	.align	4
.nv.constant0._Z20array_reverse_sharedPiS_i:
	.zero		916


//--------------------- .nv.constant0._Z13array_reversePiS_i --------------------------
	.section	.nv.constant0._Z13array_reversePiS_i,"a",@progbits
	.sectionflags	@""
	.align	4
.nv.constant0._Z13array_reversePiS_i:
	.zero		916


//--------------------- SYMBOLS --------------------------

	.type		.nv.reservedSmem.offset0,@object
	.size		.nv.reservedSmem.offset0,0x4
	.type		.nv.reservedSmem.cap,@object
	.size		.nv.reservedSmem.cap,0x4
